//
// Generated by NVIDIA NVVM Compiler
//
// Compiler Build ID: CL-36424714
// Cuda compilation tools, release 13.0, V13.0.88
// Based on NVVM 20.0.0
//

.version 9.0
.target sm_100
.address_size 64

	// .globl	method_126
// _ZZN3cub18CUB_300001_SM_100011BlockReduceIfLi128ELNS0_20BlockReduceAlgorithmE2ELi1ELi1EE14PrivateStorageEvE15private_storage has been demoted
.global .align 1 .b8 _ZN34_INTERNAL_fe2ffa81_4_k_cu_c02be3f74cuda3std3__45__cpo5beginE[1];
.global .align 1 .b8 _ZN34_INTERNAL_fe2ffa81_4_k_cu_c02be3f74cuda3std3__45__cpo3endE[1];
.global .align 1 .b8 _ZN34_INTERNAL_fe2ffa81_4_k_cu_c02be3f74cuda3std3__45__cpo6cbeginE[1];
.global .align 1 .b8 _ZN34_INTERNAL_fe2ffa81_4_k_cu_c02be3f74cuda3std3__45__cpo4cendE[1];
.global .align 1 .b8 _ZN34_INTERNAL_fe2ffa81_4_k_cu_c02be3f74cuda3std3__45__cpo6rbeginE[1];
.global .align 1 .b8 _ZN34_INTERNAL_fe2ffa81_4_k_cu_c02be3f74cuda3std3__45__cpo4rendE[1];
.global .align 1 .b8 _ZN34_INTERNAL_fe2ffa81_4_k_cu_c02be3f74cuda3std3__45__cpo7crbeginE[1];
.global .align 1 .b8 _ZN34_INTERNAL_fe2ffa81_4_k_cu_c02be3f74cuda3std3__45__cpo5crendE[1];
.global .align 1 .b8 _ZN34_INTERNAL_fe2ffa81_4_k_cu_c02be3f74cuda3std3__436_GLOBAL__N__fe2ffa81_4_k_cu_c02be3f76ignoreE[1];
.global .align 1 .b8 _ZN34_INTERNAL_fe2ffa81_4_k_cu_c02be3f74cuda3std3__419piecewise_constructE[1];
.global .align 1 .b8 _ZN34_INTERNAL_fe2ffa81_4_k_cu_c02be3f74cuda3std3__48in_placeE[1];
.global .align 1 .b8 _ZN34_INTERNAL_fe2ffa81_4_k_cu_c02be3f74cuda3std3__420unreachable_sentinelE[1];
.global .align 1 .b8 _ZN34_INTERNAL_fe2ffa81_4_k_cu_c02be3f74cuda3std3__47nulloptE[1];
.global .align 1 .b8 _ZN34_INTERNAL_fe2ffa81_4_k_cu_c02be3f74cuda3std3__48unexpectE[1];
.global .align 1 .b8 _ZN34_INTERNAL_fe2ffa81_4_k_cu_c02be3f74cuda3std6ranges3__45__cpo4swapE[1];
.global .align 1 .b8 _ZN34_INTERNAL_fe2ffa81_4_k_cu_c02be3f74cuda3std6ranges3__45__cpo9iter_moveE[1];
.global .align 1 .b8 _ZN34_INTERNAL_fe2ffa81_4_k_cu_c02be3f74cuda3std6ranges3__45__cpo5beginE[1];
.global .align 1 .b8 _ZN34_INTERNAL_fe2ffa81_4_k_cu_c02be3f74cuda3std6ranges3__45__cpo3endE[1];
.global .align 1 .b8 _ZN34_INTERNAL_fe2ffa81_4_k_cu_c02be3f74cuda3std6ranges3__45__cpo6cbeginE[1];
.global .align 1 .b8 _ZN34_INTERNAL_fe2ffa81_4_k_cu_c02be3f74cuda3std6ranges3__45__cpo4cendE[1];
.global .align 1 .b8 _ZN34_INTERNAL_fe2ffa81_4_k_cu_c02be3f74cuda3std6ranges3__45__cpo7advanceE[1];
.global .align 1 .b8 _ZN34_INTERNAL_fe2ffa81_4_k_cu_c02be3f74cuda3std6ranges3__45__cpo9iter_swapE[1];
.global .align 1 .b8 _ZN34_INTERNAL_fe2ffa81_4_k_cu_c02be3f74cuda3std6ranges3__45__cpo4nextE[1];
.global .align 1 .b8 _ZN34_INTERNAL_fe2ffa81_4_k_cu_c02be3f74cuda3std6ranges3__45__cpo4prevE[1];
.global .align 1 .b8 _ZN34_INTERNAL_fe2ffa81_4_k_cu_c02be3f74cuda3std6ranges3__45__cpo4dataE[1];
.global .align 1 .b8 _ZN34_INTERNAL_fe2ffa81_4_k_cu_c02be3f74cuda3std6ranges3__45__cpo5cdataE[1];
.global .align 1 .b8 _ZN34_INTERNAL_fe2ffa81_4_k_cu_c02be3f74cuda3std6ranges3__45__cpo4sizeE[1];
.global .align 1 .b8 _ZN34_INTERNAL_fe2ffa81_4_k_cu_c02be3f74cuda3std6ranges3__45__cpo5ssizeE[1];
.global .align 1 .b8 _ZN34_INTERNAL_fe2ffa81_4_k_cu_c02be3f74cuda3std6ranges3__45__cpo8distanceE[1];
.global .align 1 .b8 _ZN34_INTERNAL_fe2ffa81_4_k_cu_c02be3f76thrust24THRUST_300001_SM_1000_NS6system6detail10sequential3seqE[1];
.global .align 1 .b8 _ZN34_INTERNAL_fe2ffa81_4_k_cu_c02be3f76thrust24THRUST_300001_SM_1000_NS12placeholders2_1E[1];
.global .align 1 .b8 _ZN34_INTERNAL_fe2ffa81_4_k_cu_c02be3f76thrust24THRUST_300001_SM_1000_NS12placeholders2_2E[1];
.global .align 1 .b8 _ZN34_INTERNAL_fe2ffa81_4_k_cu_c02be3f76thrust24THRUST_300001_SM_1000_NS12placeholders2_3E[1];
.global .align 1 .b8 _ZN34_INTERNAL_fe2ffa81_4_k_cu_c02be3f76thrust24THRUST_300001_SM_1000_NS12placeholders2_4E[1];
.global .align 1 .b8 _ZN34_INTERNAL_fe2ffa81_4_k_cu_c02be3f76thrust24THRUST_300001_SM_1000_NS12placeholders2_5E[1];
.global .align 1 .b8 _ZN34_INTERNAL_fe2ffa81_4_k_cu_c02be3f76thrust24THRUST_300001_SM_1000_NS12placeholders2_6E[1];
.global .align 1 .b8 _ZN34_INTERNAL_fe2ffa81_4_k_cu_c02be3f76thrust24THRUST_300001_SM_1000_NS12placeholders2_7E[1];
.global .align 1 .b8 _ZN34_INTERNAL_fe2ffa81_4_k_cu_c02be3f76thrust24THRUST_300001_SM_1000_NS12placeholders2_8E[1];
.global .align 1 .b8 _ZN34_INTERNAL_fe2ffa81_4_k_cu_c02be3f76thrust24THRUST_300001_SM_1000_NS12placeholders2_9E[1];
.global .align 1 .b8 _ZN34_INTERNAL_fe2ffa81_4_k_cu_c02be3f76thrust24THRUST_300001_SM_1000_NS12placeholders3_10E[1];

.visible .entry method_126(
	.param .u32 method_126_param_0,
	.param .u32 method_126_param_1,
	.param .u64 .ptr .align 1 method_126_param_2,
	.param .u64 .ptr .align 1 method_126_param_3
)
{
	.reg .pred 	%p<12>;
	.reg .b32 	%r<49>;
	.reg .b32 	%f<31>;
	.reg .b64 	%rd<11>;
	// demoted variable
	.shared .align 4 .b8 _ZZN3cub18CUB_300001_SM_100011BlockReduceIfLi128ELNS0_20BlockReduceAlgorithmE2ELi1ELi1EE14PrivateStorageEvE15private_storage[24];
	ld.param.u32 	%r13, [method_126_param_0];
	ld.param.u32 	%r14, [method_126_param_1];
	ld.param.u64 	%rd4, [method_126_param_2];
	ld.param.u64 	%rd3, [method_126_param_3];
	cvta.to.global.u64 	%rd1, %rd4;
	mov.u32 	%r47, %ctaid.x;
	setp.ge.s32 	%p1, %r47, %r13;
	@%p1 bra 	$L__BB0_11;
	mov.u32 	%r2, %tid.x;
	mov.u32 	%r3, %ntid.x;
	// begin inline asm
	mov.u32 %r15, %laneid;
	// end inline asm
	shr.u32 	%r16, %r2, 3;
	and.b32  	%r17, %r16, 124;
	mov.u32 	%r18, _ZZN3cub18CUB_300001_SM_100011BlockReduceIfLi128ELNS0_20BlockReduceAlgorithmE2ELi1ELi1EE14PrivateStorageEvE15private_storage;
	add.s32 	%r19, %r18, %r17;
	add.s32 	%r5, %r19, 4;
	mov.u32 	%r6, %nctaid.x;
	cvta.to.global.u64 	%rd2, %rd3;
$L__BB0_2:
	setp.ge.s32 	%p2, %r2, %r14;
	mul.lo.s32 	%r8, %r47, %r14;
	add.s32 	%r20, %r8, %r2;
	mul.wide.s32 	%rd5, %r20, 4;
	add.s64 	%rd6, %rd1, %rd5;
	ld.global.f32 	%f29, [%rd6];
	@%p2 bra 	$L__BB0_5;
	mov.u32 	%r48, %r2;
$L__BB0_4:
	add.s32 	%r21, %r48, %r8;
	mul.wide.s32 	%rd7, %r21, 4;
	add.s64 	%rd8, %rd1, %rd7;
	ld.global.f32 	%f9, [%rd8];
	add.s32 	%r48, %r48, %r3;
	add.f32 	%f29, %f29, %f9;
	setp.lt.s32 	%p3, %r48, %r14;
	@%p3 bra 	$L__BB0_4;
$L__BB0_5:
	setp.gt.s32 	%p4, %r15, 15;
	setp.gt.s32 	%p5, %r15, 23;
	setp.gt.s32 	%p6, %r15, 27;
	setp.gt.s32 	%p7, %r15, 29;
	setp.gt.s32 	%p8, %r15, 30;
	mov.b32 	%r23, %f29;
	mov.b32 	%r24, 1;
	mov.b32 	%r45, 31;
	mov.b32 	%r46, -1;
	// begin inline asm
	shfl.sync.down.b32 %r22, %r23, %r24, %r45, %r46;
	// end inline asm
	mov.b32 	%f10, %r22;
	add.f32 	%f11, %f29, %f10;
	selp.f32 	%f12, %f29, %f11, %p8;
	mov.b32 	%r28, %f12;
	mov.b32 	%r29, 2;
	// begin inline asm
	shfl.sync.down.b32 %r27, %r28, %r29, %r45, %r46;
	// end inline asm
	mov.b32 	%f13, %r27;
	add.f32 	%f14, %f12, %f13;
	selp.f32 	%f15, %f12, %f14, %p7;
	mov.b32 	%r33, %f15;
	mov.b32 	%r34, 4;
	// begin inline asm
	shfl.sync.down.b32 %r32, %r33, %r34, %r45, %r46;
	// end inline asm
	mov.b32 	%f16, %r32;
	add.f32 	%f17, %f15, %f16;
	selp.f32 	%f18, %f15, %f17, %p6;
	mov.b32 	%r38, %f18;
	mov.b32 	%r39, 8;
	// begin inline asm
	shfl.sync.down.b32 %r37, %r38, %r39, %r45, %r46;
	// end inline asm
	mov.b32 	%f19, %r37;
	add.f32 	%f5, %f18, %f19;
	selp.f32 	%f30, %f18, %f5, %p5;
	mov.b32 	%r43, %f30;
	mov.b32 	%r44, 16;
	// begin inline asm
	shfl.sync.down.b32 %r42, %r43, %r44, %r45, %r46;
	// end inline asm
	@%p4 bra 	$L__BB0_8;
	setp.ne.s32 	%p9, %r15, 0;
	mov.b32 	%f20, %r42;
	add.f32 	%f30, %f5, %f20;
	@%p9 bra 	$L__BB0_8;
	st.shared.f32 	[%r5], %f30;
$L__BB0_8:
	setp.ne.s32 	%p10, %r2, 0;
	bar.sync 	0;
	@%p10 bra 	$L__BB0_10;
	ld.shared.f32 	%f21, [_ZZN3cub18CUB_300001_SM_100011BlockReduceIfLi128ELNS0_20BlockReduceAlgorithmE2ELi1ELi1EE14PrivateStorageEvE15private_storage+8];
	add.f32 	%f22, %f30, %f21;
	ld.shared.f32 	%f23, [_ZZN3cub18CUB_300001_SM_100011BlockReduceIfLi128ELNS0_20BlockReduceAlgorithmE2ELi1ELi1EE14PrivateStorageEvE15private_storage+12];
	add.f32 	%f24, %f22, %f23;
	ld.shared.f32 	%f25, [_ZZN3cub18CUB_300001_SM_100011BlockReduceIfLi128ELNS0_20BlockReduceAlgorithmE2ELi1ELi1EE14PrivateStorageEvE15private_storage+16];
	add.f32 	%f26, %f24, %f25;
	mul.wide.s32 	%rd9, %r47, 4;
	add.s64 	%rd10, %rd2, %rd9;
	atom.global.add.f32 	%f27, [%rd10], %f26;
$L__BB0_10:
	add.s32 	%r47, %r47, %r6;
	setp.lt.s32 	%p11, %r47, %r13;
	@%p11 bra 	$L__BB0_2;
$L__BB0_11:
	ret;

}
	// .globl	_ZN3cub18CUB_300001_SM_10006detail11EmptyKernelIvEEvv
.visible .entry _ZN3cub18CUB_300001_SM_10006detail11EmptyKernelIvEEvv()
{


	ret;

}


// ===== COMPILED SASS (sm_100) =====

	.target	sm_100

	.elftype	@"ET_EXEC"


//--------------------- .note.nv.tkinfo           --------------------------
	.section	.note.nv.tkinfo,"",@"SHT_NOTE"
	.sectionflags	@"SHF_NOTE_NV_TKINFO"
	.tkinfo
        /*0018*/ 	.word	0x00000002
        /*0030*/ 	.string	""
        /*0030*/ 	.string	"ptxas"
        /*0030*/ 	.string	"Cuda compilation tools, release 13.0, V13.0.88"
        /*0030*/ 	.string	"Build cuda_13.0.r13.0/compiler.36424714_0"
        /*0030*/ 	.string	"-arch sm_100 -m 64 "



//--------------------- .note.nv.cuinfo           --------------------------
	.section	.note.nv.cuinfo,"",@"SHT_NOTE"
	.sectionflags	@"SHF_NOTE_NV_CUINFO"
        /*0018*/ 	.short	0x0002
        /*001a*/ 	.short	0x0064
        /*001c*/ 	.short	0x0082
	.zero		2


//--------------------- .nv.info                  --------------------------
	.section	.nv.info,"",@"SHT_CUDA_INFO"
	.align	4


	//----- nvinfo : EIATTR_REGCOUNT
	.align		4
        /*0000*/ 	.byte	0x04, 0x2f
        /*0002*/ 	.short	(.L_41 - .L_40)
	.align		4
.L_40:
        /*0004*/ 	.word	index@(method_126)
        /*0008*/ 	.word	0x00000010


	//----- nvinfo : EIATTR_FRAME_SIZE
	.align		4
.L_41:
        /*000c*/ 	.byte	0x04, 0x11
        /*000e*/ 	.short	(.L_43 - .L_42)
	.align		4
.L_42:
        /*0010*/ 	.word	index@(method_126)
        /*0014*/ 	.word	0x00000000


	//----- nvinfo : EIATTR_REGCOUNT
	.align		4
.L_43:
        /*0018*/ 	.byte	0x04, 0x2f
        /*001a*/ 	.short	(.L_45 - .L_44)
	.align		4
.L_44:
        /*001c*/ 	.word	index@(_ZN3cub18CUB_300001_SM_10006detail11EmptyKernelIvEEvv)
        /*0020*/ 	.word	0x00000004


	//----- nvinfo : EIATTR_FRAME_SIZE
	.align		4
.L_45:
        /*0024*/ 	.byte	0x04, 0x11
        /*0026*/ 	.short	(.L_47 - .L_46)
	.align		4
.L_46:
        /*0028*/ 	.word	index@(_ZN3cub18CUB_300001_SM_10006detail11EmptyKernelIvEEvv)
        /*002c*/ 	.word	0x00000000


	//----- nvinfo : EIATTR_MIN_STACK_SIZE
	.align		4
.L_47:
        /*0030*/ 	.byte	0x04, 0x12
        /*0032*/ 	.short	(.L_49 - .L_48)
	.align		4
.L_48:
        /*0034*/ 	.word	index@(_ZN3cub18CUB_300001_SM_10006detail11EmptyKernelIvEEvv)
        /*0038*/ 	.word	0x00000000


	//----- nvinfo : EIATTR_MIN_STACK_SIZE
	.align		4
.L_49:
        /*003c*/ 	.byte	0x04, 0x12
        /*003e*/ 	.short	(.L_51 - .L_50)
	.align		4
.L_50:
        /*0040*/ 	.word	index@(method_126)
        /*0044*/ 	.word	0x00000000
.L_51:


//--------------------- .nv.compat                --------------------------
	.section	.nv.compat,"",@"SHT_CUDA_COMPAT_INFO"
	.align	4
        /*0000*/ 	.byte	0x02, 0x09, 0x00, 0x00, 0x02, 0x02, 0x01, 0x00, 0x02, 0x05, 0x05, 0x00, 0x03, 0x07, 0x01, 0x01
        /*0010*/ 	.byte	0x02, 0x03, 0x00, 0x00, 0x02, 0x06, 0x01, 0x00, 0x04, 0x0b, 0x08, 0x00, 0x09, 0x00, 0x00, 0x00
        /*0020*/ 	.byte	0x00, 0x00, 0x00, 0x00


//--------------------- .nv.info._ZN3cub18CUB_300001_SM_10006detail11EmptyKernelIvEEvv --------------------------
	.section	.nv.info._ZN3cub18CUB_300001_SM_10006detail11EmptyKernelIvEEvv,"",@"SHT_CUDA_INFO"
	.sectionflags	@""
	.align	4


	//----- nvinfo : EIATTR_CUDA_API_VERSION
	.align		4
        /*0000*/ 	.byte	0x04, 0x37
        /*0002*/ 	.short	(.L_53 - .L_52)
.L_52:
        /*0004*/ 	.word	0x00000082


	//----- nvinfo : EIATTR_SPARSE_MMA_MASK
	.align		4
.L_53:
        /*0008*/ 	.byte	0x03, 0x50
        /*000a*/ 	.short	0x0000


	//----- nvinfo : EIATTR_MAXREG_COUNT
	.align		4
        /*000c*/ 	.byte	0x03, 0x1b
        /*000e*/ 	.short	0x00ff


	//----- nvinfo : EIATTR_MERCURY_ISA_VERSION
	.align		4
        /*0010*/ 	.byte	0x03, 0x5f
        /*0012*/ 	.short	0x0101


	//----- nvinfo : EIATTR_VRC_CTA_INIT_COUNT
	.align		4
        /*0014*/ 	.byte	0x02, 0x4a
	.zero		1
	.zero		1


	//----- nvinfo : EIATTR_EXIT_INSTR_OFFSETS
	.align		4
        /*0018*/ 	.byte	0x04, 0x1c
        /*001a*/ 	.short	(.L_55 - .L_54)


	//   ....[0]....
.L_54:
        /*001c*/ 	.word	0x00000010


	//----- nvinfo : EIATTR_SW_WAR
	.align		4
.L_55:
        /*0020*/ 	.byte	0x04, 0x36
        /*0022*/ 	.short	(.L_57 - .L_56)
.L_56:
        /*0024*/ 	.word	0x00000008
.L_57:


//--------------------- .nv.info.method_126       --------------------------
	.section	.nv.info.method_126,"",@"SHT_CUDA_INFO"
	.sectionflags	@""
	.align	4


	//----- nvinfo : EIATTR_CUDA_API_VERSION
	.align		4
        /*0000*/ 	.byte	0x04, 0x37
        /*0002*/ 	.short	(.L_59 - .L_58)
.L_58:
        /*0004*/ 	.word	0x00000082


	//----- nvinfo : EIATTR_KPARAM_INFO
	.align		4
.L_59:
        /*0008*/ 	.byte	0x04, 0x17
        /*000a*/ 	.short	(.L_61 - .L_60)
.L_60:
        /*000c*/ 	.word	0x00000000
        /*0010*/ 	.short	0x0003
        /*0012*/ 	.short	0x0010
        /*0014*/ 	.byte	0x00, 0xf5, 0x21, 0x00


	//----- nvinfo : EIATTR_KPARAM_INFO
	.align		4
.L_61:
        /*0018*/ 	.byte	0x04, 0x17
        /*001a*/ 	.short	(.L_63 - .L_62)
.L_62:
        /*001c*/ 	.word	0x00000000
        /*0020*/ 	.short	0x0002
        /*0022*/ 	.short	0x0008
        /*0024*/ 	.byte	0x00, 0xf5, 0x21, 0x00


	//----- nvinfo : EIATTR_KPARAM_INFO
	.align		4
.L_63:
        /*0028*/ 	.byte	0x04, 0x17
        /*002a*/ 	.short	(.L_65 - .L_64)
.L_64:
        /*002c*/ 	.word	0x00000000
        /*0030*/ 	.short	0x0001
        /*0032*/ 	.short	0x0004
        /*0034*/ 	.byte	0x00, 0xf0, 0x11, 0x00


	//----- nvinfo : EIATTR_KPARAM_INFO
	.align		4
.L_65:
        /*0038*/ 	.byte	0x04, 0x17
        /*003a*/ 	.short	(.L_67 - .L_66)
.L_66:
        /*003c*/ 	.word	0x00000000
        /*0040*/ 	.short	0x0000
        /*0042*/ 	.short	0x0000
        /*0044*/ 	.byte	0x00, 0xf0, 0x11, 0x00


	//----- nvinfo : EIATTR_SPARSE_MMA_MASK
	.align		4
.L_67:
        /*0048*/ 	.byte	0x03, 0x50
        /*004a*/ 	.short	0x0000


	//----- nvinfo : EIATTR_MAXREG_COUNT
	.align		4
        /*004c*/ 	.byte	0x03, 0x1b
        /*004e*/ 	.short	0x00ff


	//----- nvinfo : EIATTR_NUM_BARRIERS
	.align		4
        /*0050*/ 	.byte	0x02, 0x4c
        /*0052*/ 	.byte	0x01
	.zero		1


	//----- nvinfo : EIATTR_MERCURY_ISA_VERSION
	.align		4
        /*0054*/ 	.byte	0x03, 0x5f
        /*0056*/ 	.short	0x0101


	//----- nvinfo : EIATTR_COOP_GROUP_MASK_REGIDS
	.align		4
        /*0058*/ 	.byte	0x04, 0x29
        /*005a*/ 	.short	(.L_69 - .L_68)


	//   ....[0]....
.L_68:
        /*005c*/ 	.word	0xffffffff


	//   ....[1]....
        /*0060*/ 	.word	0xffffffff


	//   ....[2]....
        /*0064*/ 	.word	0xffffffff


	//   ....[3]....
        /*0068*/ 	.word	0xffffffff


	//   ....[4]....
        /*006c*/ 	.word	0xffffffff


	//----- nvinfo : EIATTR_COOP_GROUP_INSTR_OFFSETS
	.align		4
.L_69:
        /*0070*/ 	.byte	0x04, 0x28
        /*0072*/ 	.short	(.L_71 - .L_70)


	//   ....[0]....
.L_70:
        /*0074*/ 	.word	0x00000250


	//   ....[1]....
        /*0078*/ 	.word	0x00000280


	//   ....[2]....
        /*007c*/ 	.word	0x000002b0


	//   ....[3]....
        /*0080*/ 	.word	0x000002e0


	//   ....[4]....
        /*0084*/ 	.word	0x00000310


	//----- nvinfo : EIATTR_VRC_CTA_INIT_COUNT
	.align		4
.L_71:
        /*0088*/ 	.byte	0x02, 0x4a
	.zero		1
	.zero		1


	//----- nvinfo : EIATTR_EXIT_INSTR_OFFSETS
	.align		4
        /*008c*/ 	.byte	0x04, 0x1c
        /*008e*/ 	.short	(.L_73 - .L_72)


	//   ....[0]....
.L_72:
        /*0090*/ 	.word	0x00000040


	//   ....[1]....
        /*0094*/ 	.word	0x000004b0


	//----- nvinfo : EIATTR_CRS_STACK_SIZE
	.align		4
.L_73:
        /*0098*/ 	.byte	0x04, 0x1e
        /*009a*/ 	.short	(.L_75 - .L_74)
.L_74:
        /*009c*/ 	.word	0x00000000


	//----- nvinfo : EIATTR_CBANK_PARAM_SIZE
	.align		4
.L_75:
        /*00a0*/ 	.byte	0x03, 0x19
        /*00a2*/ 	.short	0x0018


	//----- nvinfo : EIATTR_PARAM_CBANK
	.align		4
        /*00a4*/ 	.byte	0x04, 0x0a
        /*00a6*/ 	.short	(.L_77 - .L_76)
	.align		4
.L_76:
        /*00a8*/ 	.word	index@(.nv.constant0.method_126)
        /*00ac*/ 	.short	0x0380
        /*00ae*/ 	.short	0x0018


	//----- nvinfo : EIATTR_SW_WAR
	.align		4
.L_77:
        /*00b0*/ 	.byte	0x04, 0x36
        /*00b2*/ 	.short	(.L_79 - .L_78)
.L_78:
        /*00b4*/ 	.word	0x00000008
.L_79:


//--------------------- .nv.callgraph             --------------------------
	.section	.nv.callgraph,"",@"SHT_CUDA_CALLGRAPH"
	.align	4
	.sectionentsize	8
	.align		4
        /*0000*/ 	.word	0x00000000
	.align		4
        /*0004*/ 	.word	0xffffffff
	.align		4
        /*0008*/ 	.word	0x00000000
	.align		4
        /*000c*/ 	.word	0xfffffffe
	.align		4
        /*0010*/ 	.word	0x00000000
	.align		4
        /*0014*/ 	.word	0xfffffffd
	.align		4
        /*0018*/ 	.word	0x00000000
	.align		4
        /*001c*/ 	.word	0xfffffffc


//--------------------- .nv.constant4             --------------------------
	.section	.nv.constant4,"a",@progbits
	.align	8
	.align		8
.nv.constant4:
        /*0000*/ 	.dword	_ZN34_INTERNAL_fe2ffa81_4_k_cu_c02be3f74cuda3std3__45__cpo5beginE
	.align		8
        /*0008*/ 	.dword	_ZN34_INTERNAL_fe2ffa81_4_k_cu_c02be3f74cuda3std3__45__cpo3endE
	.align		8
        /*0010*/ 	.dword	_ZN34_INTERNAL_fe2ffa81_4_k_cu_c02be3f74cuda3std3__45__cpo6cbeginE
	.align		8
        /*0018*/ 	.dword	_ZN34_INTERNAL_fe2ffa81_4_k_cu_c02be3f74cuda3std3__45__cpo4cendE
	.align		8
        /*0020*/ 	.dword	_ZN34_INTERNAL_fe2ffa81_4_k_cu_c02be3f74cuda3std3__45__cpo6rbeginE
	.align		8
        /*0028*/ 	.dword	_ZN34_INTERNAL_fe2ffa81_4_k_cu_c02be3f74cuda3std3__45__cpo4rendE
	.align		8
        /*0030*/ 	.dword	_ZN34_INTERNAL_fe2ffa81_4_k_cu_c02be3f74cuda3std3__45__cpo7crbeginE
	.align		8
        /*0038*/ 	.dword	_ZN34_INTERNAL_fe2ffa81_4_k_cu_c02be3f74cuda3std3__45__cpo5crendE
	.align		8
        /*0040*/ 	.dword	_ZN34_INTERNAL_fe2ffa81_4_k_cu_c02be3f74cuda3std3__436_GLOBAL__N__fe2ffa81_4_k_cu_c02be3f76ignoreE
	.align		8
        /*0048*/ 	.dword	_ZN34_INTERNAL_fe2ffa81_4_k_cu_c02be3f74cuda3std3__419piecewise_constructE
	.align		8
        /*0050*/ 	.dword	_ZN34_INTERNAL_fe2ffa81_4_k_cu_c02be3f74cuda3std3__48in_placeE
	.align		8
        /*0058*/ 	.dword	_ZN34_INTERNAL_fe2ffa81_4_k_cu_c02be3f74cuda3std3__420unreachable_sentinelE
	.align		8
        /*0060*/ 	.dword	_ZN34_INTERNAL_fe2ffa81_4_k_cu_c02be3f74cuda3std3__47nulloptE
	.align		8
        /*0068*/ 	.dword	_ZN34_INTERNAL_fe2ffa81_4_k_cu_c02be3f74cuda3std3__48unexpectE
	.align		8
        /*0070*/ 	.dword	_ZN34_INTERNAL_fe2ffa81_4_k_cu_c02be3f74cuda3std6ranges3__45__cpo4swapE
	.align		8
        /*0078*/ 	.dword	_ZN34_INTERNAL_fe2ffa81_4_k_cu_c02be3f74cuda3std6ranges3__45__cpo9iter_moveE
	.align		8
        /*0080*/ 	.dword	_ZN34_INTERNAL_fe2ffa81_4_k_cu_c02be3f74cuda3std6ranges3__45__cpo5beginE
	.align		8
        /*0088*/ 	.dword	_ZN34_INTERNAL_fe2ffa81_4_k_cu_c02be3f74cuda3std6ranges3__45__cpo3endE
	.align		8
        /*0090*/ 	.dword	_ZN34_INTERNAL_fe2ffa81_4_k_cu_c02be3f74cuda3std6ranges3__45__cpo6cbeginE
	.align		8
        /*0098*/ 	.dword	_ZN34_INTERNAL_fe2ffa81_4_k_cu_c02be3f74cuda3std6ranges3__45__cpo4cendE
	.align		8
        /*00a0*/ 	.dword	_ZN34_INTERNAL_fe2ffa81_4_k_cu_c02be3f74cuda3std6ranges3__45__cpo7advanceE
	.align		8
        /*00a8*/ 	.dword	_ZN34_INTERNAL_fe2ffa81_4_k_cu_c02be3f74cuda3std6ranges3__45__cpo9iter_swapE
	.align		8
        /*00b0*/ 	.dword	_ZN34_INTERNAL_fe2ffa81_4_k_cu_c02be3f74cuda3std6ranges3__45__cpo4nextE
	.align		8
        /*00b8*/ 	.dword	_ZN34_INTERNAL_fe2ffa81_4_k_cu_c02be3f74cuda3std6ranges3__45__cpo4prevE
	.align		8
        /*00c0*/ 	.dword	_ZN34_INTERNAL_fe2ffa81_4_k_cu_c02be3f74cuda3std6ranges3__45__cpo4dataE
	.align		8
        /*00c8*/ 	.dword	_ZN34_INTERNAL_fe2ffa81_4_k_cu_c02be3f74cuda3std6ranges3__45__cpo5cdataE
	.align		8
        /*00d0*/ 	.dword	_ZN34_INTERNAL_fe2ffa81_4_k_cu_c02be3f74cuda3std6ranges3__45__cpo4sizeE
	.align		8
        /*00d8*/ 	.dword	_ZN34_INTERNAL_fe2ffa81_4_k_cu_c02be3f74cuda3std6ranges3__45__cpo5ssizeE
	.align		8
        /*00e0*/ 	.dword	_ZN34_INTERNAL_fe2ffa81_4_k_cu_c02be3f74cuda3std6ranges3__45__cpo8distanceE
	.align		8
        /*00e8*/ 	.dword	_ZN34_INTERNAL_fe2ffa81_4_k_cu_c02be3f76thrust24THRUST_300001_SM_1000_NS6system6detail10sequential3seqE
	.align		8
        /*00f0*/ 	.dword	_ZN34_INTERNAL_fe2ffa81_4_k_cu_c02be3f76thrust24THRUST_300001_SM_1000_NS12placeholders2_1E
	.align		8
        /*00f8*/ 	.dword	_ZN34_INTERNAL_fe2ffa81_4_k_cu_c02be3f76thrust24THRUST_300001_SM_1000_NS12placeholders2_2E
	.align		8
        /*0100*/ 	.dword	_ZN34_INTERNAL_fe2ffa81_4_k_cu_c02be3f76thrust24THRUST_300001_SM_1000_NS12placeholders2_3E
	.align		8
        /*0108*/ 	.dword	_ZN34_INTERNAL_fe2ffa81_4_k_cu_c02be3f76thrust24THRUST_300001_SM_1000_NS12placeholders2_4E
	.align		8
        /*0110*/ 	.dword	_ZN34_INTERNAL_fe2ffa81_4_k_cu_c02be3f76thrust24THRUST_300001_SM_1000_NS12placeholders2_5E
	.align		8
        /*0118*/ 	.dword	_ZN34_INTERNAL_fe2ffa81_4_k_cu_c02be3f76thrust24THRUST_300001_SM_1000_NS12placeholders2_6E
	.align		8
        /*0120*/ 	.dword	_ZN34_INTERNAL_fe2ffa81_4_k_cu_c02be3f76thrust24THRUST_300001_SM_1000_NS12placeholders2_7E
	.align		8
        /*0128*/ 	.dword	_ZN34_INTERNAL_fe2ffa81_4_k_cu_c02be3f76thrust24THRUST_300001_SM_1000_NS12placeholders2_8E
	.align		8
        /*0130*/ 	.dword	_ZN34_INTERNAL_fe2ffa81_4_k_cu_c02be3f76thrust24THRUST_300001_SM_1000_NS12placeholders2_9E
	.align		8
        /*0138*/ 	.dword	_ZN34_INTERNAL_fe2ffa81_4_k_cu_c02be3f76thrust24THRUST_300001_SM_1000_NS12placeholders3_10E


//--------------------- .text._ZN3cub18CUB_300001_SM_10006detail11EmptyKernelIvEEvv --------------------------
	.section	.text._ZN3cub18CUB_300001_SM_10006detail11EmptyKernelIvEEvv,"ax",@progbits
	.align	128
        .global         _ZN3cub18CUB_300001_SM_10006detail11EmptyKernelIvEEvv
        .type           _ZN3cub18CUB_300001_SM_10006detail11EmptyKernelIvEEvv,@function
        .size           _ZN3cub18CUB_300001_SM_10006detail11EmptyKernelIvEEvv,(.L_x_10 - _ZN3cub18CUB_300001_SM_10006detail11EmptyKernelIvEEvv)
        .other          _ZN3cub18CUB_300001_SM_10006detail11EmptyKernelIvEEvv,@"STO_CUDA_ENTRY STV_DEFAULT"
_ZN3cub18CUB_300001_SM_10006detail11EmptyKernelIvEEvv:
.text._ZN3cub18CUB_300001_SM_10006detail11EmptyKernelIvEEvv:
[----:B------:R-:W-:Y:S01]  /*0000*/  LDC R1, c[0x0][0x37c] ;  /* 0x0000df00ff017b82 */ /* 0x000fe20000000800 */
[----:B------:R-:W-:Y:S05]  /*0010*/  EXIT ;  /* 0x000000000000794d */ /* 0x000fea0003800000 */
.L_x_0:
[----:B------:R-:W-:-:S00]  /*0020*/  BRA `(.L_x_0) ;  /* 0xfffffffc00fc7947 */ /* 0x000fc0000383ffff */
[----:B------:R-:W-:-:S00]  /*0030*/  NOP ;  /* 0x0000000000007918 */ /* 0x000fc00000000000 */
        /* <DEDUP_REMOVED lines=12> */
.L_x_10:


//--------------------- .text.method_126          --------------------------
	.section	.text.method_126,"ax",@progbits
	.align	128
        .global         method_126
        .type           method_126,@function
        .size           method_126,(.L_x_11 - method_126)
        .other          method_126,@"STO_CUDA_ENTRY STV_DEFAULT"
method_126:
.text.method_126:
[----:B------:R-:W-:Y:S08]  /*0000*/  LDC R1, c[0x0][0x37c] ;  /* 0x0000df00ff017b82 */ /* 0x000ff00000000800 */
[----:B------:R-:W0:Y:S08]  /*0010*/  S2UR UR6, SR_CTAID.X ;  /* 0x00000000000679c3 */ /* 0x000e300000002500 */
[----:B------:R-:W0:Y:S02]  /*0020*/  LDC R0, c[0x0][0x380] ;  /* 0x0000e000ff007b82 */ /* 0x000e240000000800 */
[----:B0-----:R-:W-:-:S13]  /*0030*/  ISETP.LE.AND P0, PT, R0, UR6, PT ;  /* 0x0000000600007c0c */ /* 0x001fda000bf03270 */
[----:B------:R-:W-:Y:S05]  /*0040*/  @P0 EXIT ;  /* 0x000000000000094d */ /* 0x000fea0003800000 */
[----:B------:R-:W0:Y:S01]  /*0050*/  S2R R0, SR_TID.X ;  /* 0x0000000000007919 */ /* 0x000e220000002100 */
[----:B------:R-:W1:Y:S01]  /*0060*/  S2UR UR5, SR_CgaCtaId ;  /* 0x00000000000579c3 */ /* 0x000e620000008800 */
[----:B------:R-:W2:Y:S01]  /*0070*/  LDCU UR7, c[0x0][0x360] ;  /* 0x00006c00ff0777ac */ /* 0x000ea20008000800 */
[----:B------:R-:W-:Y:S01]  /*0080*/  MOV R3, UR6 ;  /* 0x0000000600037c02 */ /* 0x000fe20008000f00 */
[----:B------:R-:W3:Y:S01]  /*0090*/  S2R R11, SR_LANEID ;  /* 0x00000000000b7919 */ /* 0x000ee20000000000 */
[----:B------:R-:W-:Y:S01]  /*00a0*/  UMOV UR4, 0x400 ;  /* 0x0000040000047882 */ /* 0x000fe20000000000 */
[----:B------:R-:W4:Y:S03]  /*00b0*/  LDCU.64 UR8, c[0x0][0x358] ;  /* 0x00006b00ff0877ac */ /* 0x000f260008000a00 */
[----:B------:R-:W2:Y:S01]  /*00c0*/  LDC R2, c[0x0][0x370] ;  /* 0x0000dc00ff027b82 */ /* 0x000ea20000000800 */
[----:B-1----:R-:W-:Y:S01]  /*00d0*/  ULEA UR4, UR5, UR4, 0x18 ;  /* 0x0000000405047291 */ /* 0x002fe2000f8ec0ff */
[----:B0-----:R-:W-:-:S04]  /*00e0*/  SHF.R.U32.HI R4, RZ, 0x3, R0 ;  /* 0x00000003ff047819 */ /* 0x001fc80000011600 */
[----:B---34-:R-:W-:-:S07]  /*00f0*/  LOP3.LUT R4, R4, 0x7c, RZ, 0xc0, !PT ;  /* 0x0000007c04047812 */ /* 0x018fce00078ec0ff */
.L_x_8:
[----:B0-----:R-:W0:Y:S01]  /*0100*/  LDC.64 R8, c[0x0][0x388] ;  /* 0x0000e200ff087b82 */ /* 0x001e220000000a00 */
[----:B-1----:R-:W1:Y:S02]  /*0110*/  LDCU UR5, c[0x0][0x384] ;  /* 0x00007080ff0577ac */ /* 0x002e640008000800 */
[----:B-1-3--:R-:W-:-:S04]  /*0120*/  IMAD R7, R3, UR5, R0 ;  /* 0x0000000503077c24 */ /* 0x00afc8000f8e0200 */
[----:B0-----:R-:W-:-:S05]  /*0130*/  IMAD.WIDE R6, R7, 0x4, R8 ;  /* 0x0000000407067825 */ /* 0x001fca00078e0208 */
[----:B--2---:R0:W5:Y:S01]  /*0140*/  LDG.E R5, desc[UR8][R6.64] ;  /* 0x0000000806057981 */ /* 0x004162000c1e1900 */
[----:B------:R-:W-:Y:S01]  /*0150*/  ISETP.GE.AND P0, PT, R0, UR5, PT ;  /* 0x0000000500007c0c */ /* 0x000fe2000bf06270 */
[----:B------:R-:W-:-:S12]  /*0160*/  BSSY.RECONVERGENT B0, `(.L_x_1) ;  /* 0x000000a000007945 */ /* 0x000fd80003800200 */
[----:B0-----:R-:W-:Y:S05]  /*0170*/  @P0 BRA `(.L_x_2) ;  /* 0x0000000000200947 */ /* 0x001fea0003800000 */
[----:B------:R-:W-:-:S07]  /*0180*/  MOV R10, R0 ;  /* 0x00000000000a7202 */ /* 0x000fce0000000f00 */
.L_x_3:
[----:B------:R-:W-:-:S04]  /*0190*/  IMAD R7, R3, UR5, R10 ;  /* 0x0000000503077c24 */ /* 0x000fc8000f8e020a */
[----:B------:R-:W-:-:S06]  /*01a0*/  IMAD.WIDE R6, R7, 0x4, R8 ;  /* 0x0000000407067825 */ /* 0x000fcc00078e0208 */
[----:B------:R-:W3:Y:S01]  /*01b0*/  LDG.E R6, desc[UR8][R6.64] ;  /* 0x0000000806067981 */ /* 0x000ee2000c1e1900 */
[----:B--2---:R-:W-:-:S05]  /*01c0*/  VIADD R10, R10, UR7 ;  /* 0x000000070a0a7c36 */ /* 0x004fca0008000000 */
[----:B------:R-:W-:Y:S01]  /*01d0*/  ISETP.GE.AND P0, PT, R10, UR5, PT ;  /* 0x000000050a007c0c */ /* 0x000fe2000bf06270 */
[----:B---3-5:R-:W-:-:S12]  /*01e0*/  FADD R5, R6, R5 ;  /* 0x0000000506057221 */ /* 0x028fd80000000000 */
[----:B------:R-:W-:Y:S05]  /*01f0*/  @!P0 BRA `(.L_x_3) ;  /* 0xfffffffc00e48947 */ /* 0x000fea000383ffff */
.L_x_2:
[----:B--2---:R-:W-:Y:S05]  /*0200*/  BSYNC.RECONVERGENT B0 ;  /* 0x0000000000007941 */ /* 0x004fea0003800200 */
.L_x_1:
[----:B-----5:R-:W-:Y:S01]  /*0210*/  MOV R8, R5 ;  /* 0x0000000500087202 */ /* 0x020fe20000000f00 */
[----:B------:R-:W-:Y:S01]  /*0220*/  BSSY.RECONVERGENT B0, `(.L_x_4) ;  /* 0x0000014000007945 */ /* 0x000fe20003800200 */
[C---:B------:R-:W-:Y:S02]  /*0230*/  ISETP.GT.AND P0, PT, R11.reuse, 0x1e, PT ;  /* 0x0000001e0b00780c */ /* 0x040fe40003f04270 */
[----:B------:R-:W-:Y:S01]  /*0240*/  ISETP.GT.AND P1, PT, R11, 0xf, PT ;  /* 0x0000000f0b00780c */ /* 0x000fe20003f24270 */
[----:B------:R-:W0:Y:S10]  /*0250*/  SHFL.DOWN PT, R5, R8, 0x1, 0x1f ;  /* 0x08201f0008057f89 */ /* 0x000e3400000e0000 */
[----:B0-----:R-:W-:Y:S01]  /*0260*/  @!P0 FADD R8, R5, R8 ;  /* 0x0000000805088221 */ /* 0x001fe20000000000 */
[----:B------:R-:W-:-:S04]  /*0270*/  ISETP.GT.AND P0, PT, R11, 0x1d, PT ;  /* 0x0000001d0b00780c */ /* 0x000fc80003f04270 */
[----:B------:R-:W0:Y:S09]  /*0280*/  SHFL.DOWN PT, R5, R8, 0x2, 0x1f ;  /* 0x08401f0008057f89 */ /* 0x000e3200000e0000 */
[----:B0-----:R-:W-:Y:S01]  /*0290*/  @!P0 FADD R8, R8, R5 ;  /* 0x0000000508088221 */ /* 0x001fe20000000000 */
[----:B------:R-:W-:-:S04]  /*02a0*/  ISETP.GT.AND P0, PT, R11, 0x1b, PT ;  /* 0x0000001b0b00780c */ /* 0x000fc80003f04270 */
[----:B------:R-:W0:Y:S09]  /*02b0*/  SHFL.DOWN PT, R5, R8, 0x4, 0x1f ;  /* 0x08801f0008057f89 */ /* 0x000e3200000e0000 */
[----:B0-----:R-:W-:Y:S01]  /*02c0*/  @!P0 FADD R8, R8, R5 ;  /* 0x0000000508088221 */ /* 0x001fe20000000000 */
[----:B------:R-:W-:-:S04]  /*02d0*/  ISETP.GT.AND P0, PT, R11, 0x17, PT ;  /* 0x000000170b00780c */ /* 0x000fc80003f04270 */
[----:B------:R-:W0:Y:S02]  /*02e0*/  SHFL.DOWN PT, R5, R8, 0x8, 0x1f ;  /* 0x09001f0008057f89 */ /* 0x000e2400000e0000 */
[----:B0-----:R-:W-:-:S05]  /*02f0*/  FADD R6, R8, R5 ;  /* 0x0000000508067221 */ /* 0x001fca0000000000 */
[----:B------:R-:W-:-:S05]  /*0300*/  FSEL R5, R8, R6, P0 ;  /* 0x0000000608057208 */ /* 0x000fca0000000000 */
[----:B------:R0:W1:Y:S01]  /*0310*/  SHFL.DOWN PT, R7, R5, 0x10, 0x1f ;  /* 0x0a001f0005077f89 */ /* 0x00006200000e0000 */
[----:B------:R-:W-:Y:S05]  /*0320*/  @P1 BRA `(.L_x_5) ;  /* 0x00000000000c1947 */ /* 0x000fea0003800000 */
[----:B------:R-:W-:Y:S01]  /*0330*/  ISETP.NE.AND P0, PT, R11, RZ, PT ;  /* 0x000000ff0b00720c */ /* 0x000fe20003f05270 */
[----:B01----:R-:W-:-:S12]  /*0340*/  FADD R5, R6, R7 ;  /* 0x0000000706057221 */ /* 0x003fd80000000000 */
[----:B------:R2:W-:Y:S02]  /*0350*/  @!P0 STS [R4+UR4+0x4], R5 ;  /* 0x0000040504008988 */ /* 0x0005e40008000804 */
.L_x_5:
[----:B------:R-:W-:Y:S05]  /*0360*/  BSYNC.RECONVERGENT B0 ;  /* 0x0000000000007941 */ /* 0x000fea0003800200 */
.L_x_4:
[----:B------:R-:W-:Y:S01]  /*0370*/  BAR.SYNC.DEFER_BLOCKING 0x0 ;  /* 0x0000000000007b1d */ /* 0x000fe20000010000 */
[----:B------:R-:W-:-:S05]  /*0380*/  ISETP.NE.AND P0, PT, R0, RZ, PT ;  /* 0x000000ff0000720c */ /* 0x000fca0003f05270 */
[----:B------:R-:W-:Y:S08]  /*0390*/  BSSY.RECONVERGENT B0, `(.L_x_6) ;  /* 0x000000d000007945 */ /* 0x000ff00003800200 */
[----:B------:R-:W-:Y:S05]  /*03a0*/  @P0 BRA `(.L_x_7) ;  /* 0x00000000002c0947 */ /* 0x000fea0003800000 */
[----:B------:R-:W3:Y:S01]  /*03b0*/  S2UR UR6, SR_CgaCtaId ;  /* 0x00000000000679c3 */ /* 0x000ee20000008800 */
[----:B------:R-:W-:-:S07]  /*03c0*/  UMOV UR5, 0x400 ;  /* 0x0000040000057882 */ /* 0x000fce0000000000 */
[----:B-1----:R-:W1:Y:S01]  /*03d0*/  LDC.64 R6, c[0x0][0x390] ;  /* 0x0000e400ff067b82 */ /* 0x002e620000000a00 */
[----:B---3--:R-:W-:Y:S01]  /*03e0*/  ULEA UR5, UR6, UR5, 0x18 ;  /* 0x0000000506057291 */ /* 0x008fe2000f8ec0ff */
[----:B-1----:R-:W-:-:S08]  /*03f0*/  IMAD.WIDE R6, R3, 0x4, R6 ;  /* 0x0000000403067825 */ /* 0x002fd000078e0206 */
[----:B------:R-:W1:Y:S04]  /*0400*/  LDS.64 R8, [UR5+0x8] ;  /* 0x00000805ff087984 */ /* 0x000e680008000a00 */
[----:B------:R-:W3:Y:S01]  /*0410*/  LDS R13, [UR5+0x10] ;  /* 0x00001005ff0d7984 */ /* 0x000ee20008000800 */
[----:B-1----:R-:W-:-:S04]  /*0420*/  FADD R8, R8, R5 ;  /* 0x0000000508087221 */ /* 0x002fc80000000000 */
[----:B------:R-:W-:-:S04]  /*0430*/  FADD R8, R8, R9 ;  /* 0x0000000908087221 */ /* 0x000fc80000000000 */
[----:B---3--:R-:W-:-:S05]  /*0440*/  FADD R13, R8, R13 ;  /* 0x0000000d080d7221 */ /* 0x008fca0000000000 */
[----:B------:R3:W-:Y:S02]  /*0450*/  REDG.E.ADD.F32.FTZ.RN.STRONG.GPU desc[UR8][R6.64], R13 ;  /* 0x0000000d060079a6 */ /* 0x0007e4000c12f308 */
.L_x_7:
[----:B------:R-:W-:Y:S05]  /*0460*/  BSYNC.RECONVERGENT B0 ;  /* 0x0000000000007941 */ /* 0x000fea0003800200 */
.L_x_6:
[----:B------:R-:W4:Y:S01]  /*0470*/  LDCU UR5, c[0x0][0x380] ;  /* 0x00007000ff0577ac */ /* 0x000f220008000800 */
[----:B------:R-:W-:-:S05]  /*0480*/  IMAD.IADD R3, R2, 0x1, R3 ;  /* 0x0000000102037824 */ /* 0x000fca00078e0203 */
[----:B----4-:R-:W-:-:S13]  /*0490*/  ISETP.GE.AND P0, PT, R3, UR5, PT ;  /* 0x0000000503007c0c */ /* 0x010fda000bf06270 */
[----:B------:R-:W-:Y:S05]  /*04a0*/  @!P0 BRA `(.L_x_8) ;  /* 0xfffffffc00148947 */ /* 0x000fea000383ffff */
[----:B------:R-:W-:Y:S05]  /*04b0*/  EXIT ;  /* 0x000000000000794d */ /* 0x000fea0003800000 */
.L_x_9:
        /* <DEDUP_REMOVED lines=12> */
.L_x_11:


//--------------------- .nv.shared.reserved.0     --------------------------
	.section	.nv.shared.reserved.0,"aw",@nobits
	.weak		__nv_reservedSMEM_offset_0_alias
	.size		__nv_reservedSMEM_offset_0_alias, 0, 64
	.other		__nv_reservedSMEM_offset_0_alias,@"STO_CUDA_RESERVED_SHARED STV_DEFAULT"
__nv_reservedSMEM_offset_0_alias:
	.zero		0
	.zero		64


//--------------------- .nv.global                --------------------------
	.section	.nv.global,"aw",@nobits
.nv.global:
	.type		_ZN34_INTERNAL_fe2ffa81_4_k_cu_c02be3f76thrust24THRUST_300001_SM_1000_NS12placeholders2_5E,@object
	.size		_ZN34_INTERNAL_fe2ffa81_4_k_cu_c02be3f76thrust24THRUST_300001_SM_1000_NS12placeholders2_5E,(_ZN34_INTERNAL_fe2ffa81_4_k_cu_c02be3f74cuda3std3__45__cpo6cbeginE - _ZN34_INTERNAL_fe2ffa81_4_k_cu_c02be3f76thrust24THRUST_300001_SM_1000_NS12placeholders2_5E)
_ZN34_INTERNAL_fe2ffa81_4_k_cu_c02be3f76thrust24THRUST_300001_SM_1000_NS12placeholders2_5E:
	.zero		1
	.type		_ZN34_INTERNAL_fe2ffa81_4_k_cu_c02be3f74cuda3std3__45__cpo6cbeginE,@object
	.size		_ZN34_INTERNAL_fe2ffa81_4_k_cu_c02be3f74cuda3std3__45__cpo6cbeginE,(_ZN34_INTERNAL_fe2ffa81_4_k_cu_c02be3f74cuda3std6ranges3__45__cpo6cbeginE - _ZN34_INTERNAL_fe2ffa81_4_k_cu_c02be3f74cuda3std3__45__cpo6cbeginE)
_ZN34_INTERNAL_fe2ffa81_4_k_cu_c02be3f74cuda3std3__45__cpo6cbeginE:
	.zero		1
	.type		_ZN34_INTERNAL_fe2ffa81_4_k_cu_c02be3f74cuda3std6ranges3__45__cpo6cbeginE,@object
	.size		_ZN34_INTERNAL_fe2ffa81_4_k_cu_c02be3f74cuda3std6ranges3__45__cpo6cbeginE,(_ZN34_INTERNAL_fe2ffa81_4_k_cu_c02be3f74cuda3std3__48in_placeE - _ZN34_INTERNAL_fe2ffa81_4_k_cu_c02be3f74cuda3std6ranges3__45__cpo6cbeginE)
_ZN34_INTERNAL_fe2ffa81_4_k_cu_c02be3f74cuda3std6ranges3__45__cpo6cbeginE:
	.zero		1
	.type		_ZN34_INTERNAL_fe2ffa81_4_k_cu_c02be3f74cuda3std3__48in_placeE,@object
	.size		_ZN34_INTERNAL_fe2ffa81_4_k_cu_c02be3f74cuda3std3__48in_placeE,(_ZN34_INTERNAL_fe2ffa81_4_k_cu_c02be3f74cuda3std6ranges3__45__cpo4sizeE - _ZN34_INTERNAL_fe2ffa81_4_k_cu_c02be3f74cuda3std3__48in_placeE)
_ZN34_INTERNAL_fe2ffa81_4_k_cu_c02be3f74cuda3std3__48in_placeE:
	.zero		1
	.type		_ZN34_INTERNAL_fe2ffa81_4_k_cu_c02be3f74cuda3std6ranges3__45__cpo4sizeE,@object
	.size		_ZN34_INTERNAL_fe2ffa81_4_k_cu_c02be3f74cuda3std6ranges3__45__cpo4sizeE,(_ZN34_INTERNAL_fe2ffa81_4_k_cu_c02be3f76thrust24THRUST_300001_SM_1000_NS12placeholders2_9E - _ZN34_INTERNAL_fe2ffa81_4_k_cu_c02be3f74cuda3std6ranges3__45__cpo4sizeE)
_ZN34_INTERNAL_fe2ffa81_4_k_cu_c02be3f74cuda3std6ranges3__45__cpo4sizeE:
	.zero		1
	.type		_ZN34_INTERNAL_fe2ffa81_4_k_cu_c02be3f76thrust24THRUST_300001_SM_1000_NS12placeholders2_9E,@object
	.size		_ZN34_INTERNAL_fe2ffa81_4_k_cu_c02be3f76thrust24THRUST_300001_SM_1000_NS12placeholders2_9E,(_ZN34_INTERNAL_fe2ffa81_4_k_cu_c02be3f74cuda3std3__45__cpo7crbeginE - _ZN34_INTERNAL_fe2ffa81_4_k_cu_c02be3f76thrust24THRUST_300001_SM_1000_NS12placeholders2_9E)
_ZN34_INTERNAL_fe2ffa81_4_k_cu_c02be3f76thrust24THRUST_300001_SM_1000_NS12placeholders2_9E:
	.zero		1
	.type		_ZN34_INTERNAL_fe2ffa81_4_k_cu_c02be3f74cuda3std3__45__cpo7crbeginE,@object
	.size		_ZN34_INTERNAL_fe2ffa81_4_k_cu_c02be3f74cuda3std3__45__cpo7crbeginE,(_ZN34_INTERNAL_fe2ffa81_4_k_cu_c02be3f74cuda3std6ranges3__45__cpo4nextE - _ZN34_INTERNAL_fe2ffa81_4_k_cu_c02be3f74cuda3std3__45__cpo7crbeginE)
_ZN34_INTERNAL_fe2ffa81_4_k_cu_c02be3f74cuda3std3__45__cpo7crbeginE:
	.zero		1
	.type		_ZN34_INTERNAL_fe2ffa81_4_k_cu_c02be3f74cuda3std6ranges3__45__cpo4nextE,@object
	.size		_ZN34_INTERNAL_fe2ffa81_4_k_cu_c02be3f74cuda3std6ranges3__45__cpo4nextE,(_ZN34_INTERNAL_fe2ffa81_4_k_cu_c02be3f74cuda3std6ranges3__45__cpo4swapE - _ZN34_INTERNAL_fe2ffa81_4_k_cu_c02be3f74cuda3std6ranges3__45__cpo4nextE)
_ZN34_INTERNAL_fe2ffa81_4_k_cu_c02be3f74cuda3std6ranges3__45__cpo4nextE:
	.zero		1
	.type		_ZN34_INTERNAL_fe2ffa81_4_k_cu_c02be3f74cuda3std6ranges3__45__cpo4swapE,@object
	.size		_ZN34_INTERNAL_fe2ffa81_4_k_cu_c02be3f74cuda3std6ranges3__45__cpo4swapE,(_ZN34_INTERNAL_fe2ffa81_4_k_cu_c02be3f76thrust24THRUST_300001_SM_1000_NS12placeholders2_1E - _ZN34_INTERNAL_fe2ffa81_4_k_cu_c02be3f74cuda3std6ranges3__45__cpo4swapE)
_ZN34_INTERNAL_fe2ffa81_4_k_cu_c02be3f74cuda3std6ranges3__45__cpo4swapE:
	.zero		1
	.type		_ZN34_INTERNAL_fe2ffa81_4_k_cu_c02be3f76thrust24THRUST_300001_SM_1000_NS12placeholders2_1E,@object
	.size		_ZN34_INTERNAL_fe2ffa81_4_k_cu_c02be3f76thrust24THRUST_300001_SM_1000_NS12placeholders2_1E,(_ZN34_INTERNAL_fe2ffa81_4_k_cu_c02be3f76thrust24THRUST_300001_SM_1000_NS12placeholders2_3E - _ZN34_INTERNAL_fe2ffa81_4_k_cu_c02be3f76thrust24THRUST_300001_SM_1000_NS12placeholders2_1E)
_ZN34_INTERNAL_fe2ffa81_4_k_cu_c02be3f76thrust24THRUST_300001_SM_1000_NS12placeholders2_1E:
	.zero		1
	.type		_ZN34_INTERNAL_fe2ffa81_4_k_cu_c02be3f76thrust24THRUST_300001_SM_1000_NS12placeholders2_3E,@object
	.size		_ZN34_INTERNAL_fe2ffa81_4_k_cu_c02be3f76thrust24THRUST_300001_SM_1000_NS12placeholders2_3E,(_ZN34_INTERNAL_fe2ffa81_4_k_cu_c02be3f74cuda3std3__45__cpo5beginE - _ZN34_INTERNAL_fe2ffa81_4_k_cu_c02be3f76thrust24THRUST_300001_SM_1000_NS12placeholders2_3E)
_ZN34_INTERNAL_fe2ffa81_4_k_cu_c02be3f76thrust24THRUST_300001_SM_1000_NS12placeholders2_3E:
	.zero		1
	.type		_ZN34_INTERNAL_fe2ffa81_4_k_cu_c02be3f74cuda3std3__45__cpo5beginE,@object
	.size		_ZN34_INTERNAL_fe2ffa81_4_k_cu_c02be3f74cuda3std3__45__cpo5beginE,(_ZN34_INTERNAL_fe2ffa81_4_k_cu_c02be3f74cuda3std6ranges3__45__cpo5beginE - _ZN34_INTERNAL_fe2ffa81_4_k_cu_c02be3f74cuda3std3__45__cpo5beginE)
_ZN34_INTERNAL_fe2ffa81_4_k_cu_c02be3f74cuda3std3__45__cpo5beginE:
	.zero		1
	.type		_ZN34_INTERNAL_fe2ffa81_4_k_cu_c02be3f74cuda3std6ranges3__45__cpo5beginE,@object
	.size		_ZN34_INTERNAL_fe2ffa81_4_k_cu_c02be3f74cuda3std6ranges3__45__cpo5beginE,(_ZN34_INTERNAL_fe2ffa81_4_k_cu_c02be3f74cuda3std3__436_GLOBAL__N__fe2ffa81_4_k_cu_c02be3f76ignoreE - _ZN34_INTERNAL_fe2ffa81_4_k_cu_c02be3f74cuda3std6ranges3__45__cpo5beginE)
_ZN34_INTERNAL_fe2ffa81_4_k_cu_c02be3f74cuda3std6ranges3__45__cpo5beginE:
	.zero		1
	.type		_ZN34_INTERNAL_fe2ffa81_4_k_cu_c02be3f74cuda3std3__436_GLOBAL__N__fe2ffa81_4_k_cu_c02be3f76ignoreE,@object
	.size		_ZN34_INTERNAL_fe2ffa81_4_k_cu_c02be3f74cuda3std3__436_GLOBAL__N__fe2ffa81_4_k_cu_c02be3f76ignoreE,(_ZN34_INTERNAL_fe2ffa81_4_k_cu_c02be3f74cuda3std6ranges3__45__cpo4dataE - _ZN34_INTERNAL_fe2ffa81_4_k_cu_c02be3f74cuda3std3__436_GLOBAL__N__fe2ffa81_4_k_cu_c02be3f76ignoreE)
_ZN34_INTERNAL_fe2ffa81_4_k_cu_c02be3f74cuda3std3__436_GLOBAL__N__fe2ffa81_4_k_cu_c02be3f76ignoreE:
	.zero		1
	.type		_ZN34_INTERNAL_fe2ffa81_4_k_cu_c02be3f74cuda3std6ranges3__45__cpo4dataE,@object
	.size		_ZN34_INTERNAL_fe2ffa81_4_k_cu_c02be3f74cuda3std6ranges3__45__cpo4dataE,(_ZN34_INTERNAL_fe2ffa81_4_k_cu_c02be3f76thrust24THRUST_300001_SM_1000_NS12placeholders2_7E - _ZN34_INTERNAL_fe2ffa81_4_k_cu_c02be3f74cuda3std6ranges3__45__cpo4dataE)
_ZN34_INTERNAL_fe2ffa81_4_k_cu_c02be3f74cuda3std6ranges3__45__cpo4dataE:
	.zero		1
	.type		_ZN34_INTERNAL_fe2ffa81_4_k_cu_c02be3f76thrust24THRUST_300001_SM_1000_NS12placeholders2_7E,@object
	.size		_ZN34_INTERNAL_fe2ffa81_4_k_cu_c02be3f76thrust24THRUST_300001_SM_1000_NS12placeholders2_7E,(_ZN34_INTERNAL_fe2ffa81_4_k_cu_c02be3f74cuda3std3__45__cpo6rbeginE - _ZN34_INTERNAL_fe2ffa81_4_k_cu_c02be3f76thrust24THRUST_300001_SM_1000_NS12placeholders2_7E)
_ZN34_INTERNAL_fe2ffa81_4_k_cu_c02be3f76thrust24THRUST_300001_SM_1000_NS12placeholders2_7E:
	.zero		1
	.type		_ZN34_INTERNAL_fe2ffa81_4_k_cu_c02be3f74cuda3std3__45__cpo6rbeginE,@object
	.size		_ZN34_INTERNAL_fe2ffa81_4_k_cu_c02be3f74cuda3std3__45__cpo6rbeginE,(_ZN34_INTERNAL_fe2ffa81_4_k_cu_c02be3f74cuda3std6ranges3__45__cpo7advanceE - _ZN34_INTERNAL_fe2ffa81_4_k_cu_c02be3f74cuda3std3__45__cpo6rbeginE)
_ZN34_INTERNAL_fe2ffa81_4_k_cu_c02be3f74cuda3std3__45__cpo6rbeginE:
	.zero		1
	.type		_ZN34_INTERNAL_fe2ffa81_4_k_cu_c02be3f74cuda3std6ranges3__45__cpo7advanceE,@object
	.size		_ZN34_INTERNAL_fe2ffa81_4_k_cu_c02be3f74cuda3std6ranges3__45__cpo7advanceE,(_ZN34_INTERNAL_fe2ffa81_4_k_cu_c02be3f74cuda3std3__47nulloptE - _ZN34_INTERNAL_fe2ffa81_4_k_cu_c02be3f74cuda3std6ranges3__45__cpo7advanceE)
_ZN34_INTERNAL_fe2ffa81_4_k_cu_c02be3f74cuda3std6ranges3__45__cpo7advanceE:
	.zero		1
	.type		_ZN34_INTERNAL_fe2ffa81_4_k_cu_c02be3f74cuda3std3__47nulloptE,@object
	.size		_ZN34_INTERNAL_fe2ffa81_4_k_cu_c02be3f74cuda3std3__47nulloptE,(_ZN34_INTERNAL_fe2ffa81_4_k_cu_c02be3f74cuda3std6ranges3__45__cpo8distanceE - _ZN34_INTERNAL_fe2ffa81_4_k_cu_c02be3f74cuda3std3__47nulloptE)
_ZN34_INTERNAL_fe2ffa81_4_k_cu_c02be3f74cuda3std3__47nulloptE:
	.zero		1
	.type		_ZN34_INTERNAL_fe2ffa81_4_k_cu_c02be3f74cuda3std6ranges3__45__cpo8distanceE,@object
	.size		_ZN34_INTERNAL_fe2ffa81_4_k_cu_c02be3f74cuda3std6ranges3__45__cpo8distanceE,(_ZN34_INTERNAL_fe2ffa81_4_k_cu_c02be3f76thrust24THRUST_300001_SM_1000_NS12placeholders2_6E - _ZN34_INTERNAL_fe2ffa81_4_k_cu_c02be3f74cuda3std6ranges3__45__cpo8distanceE)
_ZN34_INTERNAL_fe2ffa81_4_k_cu_c02be3f74cuda3std6ranges3__45__cpo8distanceE:
	.zero		1
	.type		_ZN34_INTERNAL_fe2ffa81_4_k_cu_c02be3f76thrust24THRUST_300001_SM_1000_NS12placeholders2_6E,@object
	.size		_ZN34_INTERNAL_fe2ffa81_4_k_cu_c02be3f76thrust24THRUST_300001_SM_1000_NS12placeholders2_6E,(_ZN34_INTERNAL_fe2ffa81_4_k_cu_c02be3f74cuda3std3__45__cpo4cendE - _ZN34_INTERNAL_fe2ffa81_4_k_cu_c02be3f76thrust24THRUST_300001_SM_1000_NS12placeholders2_6E)
_ZN34_INTERNAL_fe2ffa81_4_k_cu_c02be3f76thrust24THRUST_300001_SM_1000_NS12placeholders2_6E:
	.zero		1
	.type		_ZN34_INTERNAL_fe2ffa81_4_k_cu_c02be3f74cuda3std3__45__cpo4cendE,@object
	.size		_ZN34_INTERNAL_fe2ffa81_4_k_cu_c02be3f74cuda3std3__45__cpo4cendE,(_ZN34_INTERNAL_fe2ffa81_4_k_cu_c02be3f74cuda3std6ranges3__45__cpo4cendE - _ZN34_INTERNAL_fe2ffa81_4_k_cu_c02be3f74cuda3std3__45__cpo4cendE)
_ZN34_INTERNAL_fe2ffa81_4_k_cu_c02be3f74cuda3std3__45__cpo4cendE:
	.zero		1
	.type		_ZN34_INTERNAL_fe2ffa81_4_k_cu_c02be3f74cuda3std6ranges3__45__cpo4cendE,@object
	.size		_ZN34_INTERNAL_fe2ffa81_4_k_cu_c02be3f74cuda3std6ranges3__45__cpo4cendE,(_ZN34_INTERNAL_fe2ffa81_4_k_cu_c02be3f74cuda3std3__420unreachable_sentinelE - _ZN34_INTERNAL_fe2ffa81_4_k_cu_c02be3f74cuda3std6ranges3__45__cpo4cendE)
_ZN34_INTERNAL_fe2ffa81_4_k_cu_c02be3f74cuda3std6ranges3__45__cpo4cendE:
	.zero		1
	.type		_ZN34_INTERNAL_fe2ffa81_4_k_cu_c02be3f74cuda3std3__420unreachable_sentinelE,@object
	.size		_ZN34_INTERNAL_fe2ffa81_4_k_cu_c02be3f74cuda3std3__420unreachable_sentinelE,(_ZN34_INTERNAL_fe2ffa81_4_k_cu_c02be3f74cuda3std6ranges3__45__cpo5ssizeE - _ZN34_INTERNAL_fe2ffa81_4_k_cu_c02be3f74cuda3std3__420unreachable_sentinelE)
_ZN34_INTERNAL_fe2ffa81_4_k_cu_c02be3f74cuda3std3__420unreachable_sentinelE:
	.zero		1
	.type		_ZN34_INTERNAL_fe2ffa81_4_k_cu_c02be3f74cuda3std6ranges3__45__cpo5ssizeE,@object
	.size		_ZN34_INTERNAL_fe2ffa81_4_k_cu_c02be3f74cuda3std6ranges3__45__cpo5ssizeE,(_ZN34_INTERNAL_fe2ffa81_4_k_cu_c02be3f76thrust24THRUST_300001_SM_1000_NS12placeholders3_10E - _ZN34_INTERNAL_fe2ffa81_4_k_cu_c02be3f74cuda3std6ranges3__45__cpo5ssizeE)
_ZN34_INTERNAL_fe2ffa81_4_k_cu_c02be3f74cuda3std6ranges3__45__cpo5ssizeE:
	.zero		1
	.type		_ZN34_INTERNAL_fe2ffa81_4_k_cu_c02be3f76thrust24THRUST_300001_SM_1000_NS12placeholders3_10E,@object
	.size		_ZN34_INTERNAL_fe2ffa81_4_k_cu_c02be3f76thrust24THRUST_300001_SM_1000_NS12placeholders3_10E,(_ZN34_INTERNAL_fe2ffa81_4_k_cu_c02be3f74cuda3std3__45__cpo5crendE - _ZN34_INTERNAL_fe2ffa81_4_k_cu_c02be3f76thrust24THRUST_300001_SM_1000_NS12placeholders3_10E)
_ZN34_INTERNAL_fe2ffa81_4_k_cu_c02be3f76thrust24THRUST_300001_SM_1000_NS12placeholders3_10E:
	.zero		1
	.type		_ZN34_INTERNAL_fe2ffa81_4_k_cu_c02be3f74cuda3std3__45__cpo5crendE,@object
	.size		_ZN34_INTERNAL_fe2ffa81_4_k_cu_c02be3f74cuda3std3__45__cpo5crendE,(_ZN34_INTERNAL_fe2ffa81_4_k_cu_c02be3f74cuda3std6ranges3__45__cpo4prevE - _ZN34_INTERNAL_fe2ffa81_4_k_cu_c02be3f74cuda3std3__45__cpo5crendE)
_ZN34_INTERNAL_fe2ffa81_4_k_cu_c02be3f74cuda3std3__45__cpo5crendE:
	.zero		1
	.type		_ZN34_INTERNAL_fe2ffa81_4_k_cu_c02be3f74cuda3std6ranges3__45__cpo4prevE,@object
	.size		_ZN34_INTERNAL_fe2ffa81_4_k_cu_c02be3f74cuda3std6ranges3__45__cpo4prevE,(_ZN34_INTERNAL_fe2ffa81_4_k_cu_c02be3f74cuda3std6ranges3__45__cpo9iter_moveE - _ZN34_INTERNAL_fe2ffa81_4_k_cu_c02be3f74cuda3std6ranges3__45__cpo4prevE)
_ZN34_INTERNAL_fe2ffa81_4_k_cu_c02be3f74cuda3std6ranges3__45__cpo4prevE:
	.zero		1
	.type		_ZN34_INTERNAL_fe2ffa81_4_k_cu_c02be3f74cuda3std6ranges3__45__cpo9iter_moveE,@object
	.size		_ZN34_INTERNAL_fe2ffa81_4_k_cu_c02be3f74cuda3std6ranges3__45__cpo9iter_moveE,(_ZN34_INTERNAL_fe2ffa81_4_k_cu_c02be3f76thrust24THRUST_300001_SM_1000_NS12placeholders2_2E - _ZN34_INTERNAL_fe2ffa81_4_k_cu_c02be3f74cuda3std6ranges3__45__cpo9iter_moveE)
_ZN34_INTERNAL_fe2ffa81_4_k_cu_c02be3f74cuda3std6ranges3__45__cpo9iter_moveE:
	.zero		1
	.type		_ZN34_INTERNAL_fe2ffa81_4_k_cu_c02be3f76thrust24THRUST_300001_SM_1000_NS12placeholders2_2E,@object
	.size		_ZN34_INTERNAL_fe2ffa81_4_k_cu_c02be3f76thrust24THRUST_300001_SM_1000_NS12placeholders2_2E,(_ZN34_INTERNAL_fe2ffa81_4_k_cu_c02be3f76thrust24THRUST_300001_SM_1000_NS12placeholders2_4E - _ZN34_INTERNAL_fe2ffa81_4_k_cu_c02be3f76thrust24THRUST_300001_SM_1000_NS12placeholders2_2E)
_ZN34_INTERNAL_fe2ffa81_4_k_cu_c02be3f76thrust24THRUST_300001_SM_1000_NS12placeholders2_2E:
	.zero		1
	.type		_ZN34_INTERNAL_fe2ffa81_4_k_cu_c02be3f76thrust24THRUST_300001_SM_1000_NS12placeholders2_4E,@object
	.size		_ZN34_INTERNAL_fe2ffa81_4_k_cu_c02be3f76thrust24THRUST_300001_SM_1000_NS12placeholders2_4E,(_ZN34_INTERNAL_fe2ffa81_4_k_cu_c02be3f74cuda3std3__45__cpo3endE - _ZN34_INTERNAL_fe2ffa81_4_k_cu_c02be3f76thrust24THRUST_300001_SM_1000_NS12placeholders2_4E)
_ZN34_INTERNAL_fe2ffa81_4_k_cu_c02be3f76thrust24THRUST_300001_SM_1000_NS12placeholders2_4E:
	.zero		1
	.type		_ZN34_INTERNAL_fe2ffa81_4_k_cu_c02be3f74cuda3std3__45__cpo3endE,@object
	.size		_ZN34_INTERNAL_fe2ffa81_4_k_cu_c02be3f74cuda3std3__45__cpo3endE,(_ZN34_INTERNAL_fe2ffa81_4_k_cu_c02be3f74cuda3std6ranges3__45__cpo3endE - _ZN34_INTERNAL_fe2ffa81_4_k_cu_c02be3f74cuda3std3__45__cpo3endE)
_ZN34_INTERNAL_fe2ffa81_4_k_cu_c02be3f74cuda3std3__45__cpo3endE:
	.zero		1
	.type		_ZN34_INTERNAL_fe2ffa81_4_k_cu_c02be3f74cuda3std6ranges3__45__cpo3endE,@object
	.size		_ZN34_INTERNAL_fe2ffa81_4_k_cu_c02be3f74cuda3std6ranges3__45__cpo3endE,(_ZN34_INTERNAL_fe2ffa81_4_k_cu_c02be3f74cuda3std3__419piecewise_constructE - _ZN34_INTERNAL_fe2ffa81_4_k_cu_c02be3f74cuda3std6ranges3__45__cpo3endE)
_ZN34_INTERNAL_fe2ffa81_4_k_cu_c02be3f74cuda3std6ranges3__45__cpo3endE:
	.zero		1
	.type		_ZN34_INTERNAL_fe2ffa81_4_k_cu_c02be3f74cuda3std3__419piecewise_constructE,@object
	.size		_ZN34_INTERNAL_fe2ffa81_4_k_cu_c02be3f74cuda3std3__419piecewise_constructE,(_ZN34_INTERNAL_fe2ffa81_4_k_cu_c02be3f74cuda3std6ranges3__45__cpo5cdataE - _ZN34_INTERNAL_fe2ffa81_4_k_cu_c02be3f74cuda3std3__419piecewise_constructE)
_ZN34_INTERNAL_fe2ffa81_4_k_cu_c02be3f74cuda3std3__419piecewise_constructE:
	.zero		1
	.type		_ZN34_INTERNAL_fe2ffa81_4_k_cu_c02be3f74cuda3std6ranges3__45__cpo5cdataE,@object
	.size		_ZN34_INTERNAL_fe2ffa81_4_k_cu_c02be3f74cuda3std6ranges3__45__cpo5cdataE,(_ZN34_INTERNAL_fe2ffa81_4_k_cu_c02be3f76thrust24THRUST_300001_SM_1000_NS12placeholders2_8E - _ZN34_INTERNAL_fe2ffa81_4_k_cu_c02be3f74cuda3std6ranges3__45__cpo5cdataE)
_ZN34_INTERNAL_fe2ffa81_4_k_cu_c02be3f74cuda3std6ranges3__45__cpo5cdataE:
	.zero		1
	.type		_ZN34_INTERNAL_fe2ffa81_4_k_cu_c02be3f76thrust24THRUST_300001_SM_1000_NS12placeholders2_8E,@object
	.size		_ZN34_INTERNAL_fe2ffa81_4_k_cu_c02be3f76thrust24THRUST_300001_SM_1000_NS12placeholders2_8E,(_ZN34_INTERNAL_fe2ffa81_4_k_cu_c02be3f74cuda3std3__45__cpo4rendE - _ZN34_INTERNAL_fe2ffa81_4_k_cu_c02be3f76thrust24THRUST_300001_SM_1000_NS12placeholders2_8E)
_ZN34_INTERNAL_fe2ffa81_4_k_cu_c02be3f76thrust24THRUST_300001_SM_1000_NS12placeholders2_8E:
	.zero		1
	.type		_ZN34_INTERNAL_fe2ffa81_4_k_cu_c02be3f74cuda3std3__45__cpo4rendE,@object
	.size		_ZN34_INTERNAL_fe2ffa81_4_k_cu_c02be3f74cuda3std3__45__cpo4rendE,(_ZN34_INTERNAL_fe2ffa81_4_k_cu_c02be3f74cuda3std6ranges3__45__cpo9iter_swapE - _ZN34_INTERNAL_fe2ffa81_4_k_cu_c02be3f74cuda3std3__45__cpo4rendE)
_ZN34_INTERNAL_fe2ffa81_4_k_cu_c02be3f74cuda3std3__45__cpo4rendE:
	.zero		1
	.type		_ZN34_INTERNAL_fe2ffa81_4_k_cu_c02be3f74cuda3std6ranges3__45__cpo9iter_swapE,@object
	.size		_ZN34_INTERNAL_fe2ffa81_4_k_cu_c02be3f74cuda3std6ranges3__45__cpo9iter_swapE,(_ZN34_INTERNAL_fe2ffa81_4_k_cu_c02be3f74cuda3std3__48unexpectE - _ZN34_INTERNAL_fe2ffa81_4_k_cu_c02be3f74cuda3std6ranges3__45__cpo9iter_swapE)
_ZN34_INTERNAL_fe2ffa81_4_k_cu_c02be3f74cuda3std6ranges3__45__cpo9iter_swapE:
	.zero		1
	.type		_ZN34_INTERNAL_fe2ffa81_4_k_cu_c02be3f74cuda3std3__48unexpectE,@object
	.size		_ZN34_INTERNAL_fe2ffa81_4_k_cu_c02be3f74cuda3std3__48unexpectE,(_ZN34_INTERNAL_fe2ffa81_4_k_cu_c02be3f76thrust24THRUST_300001_SM_1000_NS6system6detail10sequential3seqE - _ZN34_INTERNAL_fe2ffa81_4_k_cu_c02be3f74cuda3std3__48unexpectE)
_ZN34_INTERNAL_fe2ffa81_4_k_cu_c02be3f74cuda3std3__48unexpectE:
	.zero		1
	.type		_ZN34_INTERNAL_fe2ffa81_4_k_cu_c02be3f76thrust24THRUST_300001_SM_1000_NS6system6detail10sequential3seqE,@object
	.size		_ZN34_INTERNAL_fe2ffa81_4_k_cu_c02be3f76thrust24THRUST_300001_SM_1000_NS6system6detail10sequential3seqE,(.L_29 - _ZN34_INTERNAL_fe2ffa81_4_k_cu_c02be3f76thrust24THRUST_300001_SM_1000_NS6system6detail10sequential3seqE)
_ZN34_INTERNAL_fe2ffa81_4_k_cu_c02be3f76thrust24THRUST_300001_SM_1000_NS6system6detail10sequential3seqE:
	.zero		1
.L_29:


//--------------------- .nv.shared.method_126     --------------------------
	.section	.nv.shared.method_126,"aw",@nobits
	.sectionflags	@""
	.align	4
.nv.shared.method_126:
	.zero		1048


//--------------------- .nv.constant0._ZN3cub18CUB_300001_SM_10006detail11EmptyKernelIvEEvv --------------------------
	.section	.nv.constant0._ZN3cub18CUB_300001_SM_10006detail11EmptyKernelIvEEvv,"a",@progbits
	.sectionflags	@""
	.align	4
.nv.constant0._ZN3cub18CUB_300001_SM_10006detail11EmptyKernelIvEEvv:
	.zero		896


//--------------------- .nv.constant0.method_126  --------------------------
	.section	.nv.constant0.method_126,"a",@progbits
	.sectionflags	@""
	.align	4
.nv.constant0.method_126:
	.zero		920


//--------------------- SYMBOLS --------------------------

	.type		.nv.reservedSmem.offset0,@object
	.size		.nv.reservedSmem.offset0,0x4
	.type		.nv.reservedSmem.cap,@object
	.size		.nv.reservedSmem.cap,0x4
